	.headerflags	@"EF_CUDA_TEXMODE_UNIFIED EF_CUDA_64BIT_ADDRESS EF_CUDA_ACCELERATORS EF_CUDA_SM90 EF_CUDA_VIRTUAL_SM(EF_CUDA_SM90)"
	.elftype	@"ET_EXEC"


//--------------------- .nv.info                  --------------------------
	.section	.nv.info,"",@"SHT_CUDA_INFO"
	.align	4


	//----- nvinfo : EIATTR_REGCOUNT
	.align		4
        /*0000*/ 	.byte	0x04, 0x2f
        /*0002*/ 	.short	(.L_1 - .L_0)
	.align		4
.L_0:
        /*0004*/ 	.word	index@(triton_poi_fused_add_convolution_7)
        /*0008*/ 	.word	0x0000000e


	//----- nvinfo : EIATTR_MIN_STACK_SIZE
	.align		4
.L_1:
        /*000c*/ 	.byte	0x04, 0x12
        /*000e*/ 	.short	(.L_3 - .L_2)
	.align		4
.L_2:
        /*0010*/ 	.word	index@(triton_poi_fused_add_convolution_7)
        /*0014*/ 	.word	0x00000000


	//----- nvinfo : EIATTR_FRAME_SIZE
	.align		4
.L_3:
        /*0018*/ 	.byte	0x04, 0x11
        /*001a*/ 	.short	(.L_5 - .L_4)
	.align		4
.L_4:
        /*001c*/ 	.word	index@(triton_poi_fused_add_convolution_7)
        /*0020*/ 	.word	0x00000000


	//----- nvinfo : EIATTR_MIN_STACK_SIZE
	.align		4
.L_5:
        /*0024*/ 	.byte	0x04, 0x12
        /*0026*/ 	.short	(.L_7 - .L_6)
	.align		4
.L_6:
        /*0028*/ 	.word	index@(triton_poi_fused_add_convolution_7)
        /*002c*/ 	.word	0x00000000
.L_7:


//--------------------- .nv.info.triton_poi_fused_add_convolution_7 --------------------------
	.section	.nv.info.triton_poi_fused_add_convolution_7,"",@"SHT_CUDA_INFO"
	.sectionflags	@""
	.align	4


	//----- nvinfo : EIATTR_CUDA_API_VERSION
	.align		4
        /*0000*/ 	.byte	0x04, 0x37
        /*0002*/ 	.short	(.L_9 - .L_8)
.L_8:
        /*0004*/ 	.word	0x0000007c


	//----- nvinfo : EIATTR_KPARAM_INFO
	.align		4
.L_9:
        /*0008*/ 	.byte	0x04, 0x17
        /*000a*/ 	.short	(.L_11 - .L_10)
.L_10:
        /*000c*/ 	.word	0x00000000
        /*0010*/ 	.short	0x0003
        /*0012*/ 	.short	0x0018
        /*0014*/ 	.byte	0x00, 0xf0, 0x11, 0x00


	//----- nvinfo : EIATTR_KPARAM_INFO
	.align		4
.L_11:
        /*0018*/ 	.byte	0x04, 0x17
        /*001a*/ 	.short	(.L_13 - .L_12)
.L_12:
        /*001c*/ 	.word	0x00000000
        /*0020*/ 	.short	0x0002
        /*0022*/ 	.short	0x0010
        /*0024*/ 	.byte	0x00, 0xf4, 0x21, 0x00


	//----- nvinfo : EIATTR_KPARAM_INFO
	.align		4
.L_13:
        /*0028*/ 	.byte	0x04, 0x17
        /*002a*/ 	.short	(.L_15 - .L_14)
.L_14:
        /*002c*/ 	.word	0x00000000
        /*0030*/ 	.short	0x0001
        /*0032*/ 	.short	0x0008
        /*0034*/ 	.byte	0x00, 0xf4, 0x21, 0x00


	//----- nvinfo : EIATTR_KPARAM_INFO
	.align		4
.L_15:
        /*0038*/ 	.byte	0x04, 0x17
        /*003a*/ 	.short	(.L_17 - .L_16)
.L_16:
        /*003c*/ 	.word	0x00000000
        /*0040*/ 	.short	0x0000
        /*0042*/ 	.short	0x0000
        /*0044*/ 	.byte	0x00, 0xf4, 0x21, 0x00


	//----- nvinfo : EIATTR_SPARSE_MMA_MASK
	.align		4
.L_17:
        /*0048*/ 	.byte	0x03, 0x50
        /*004a*/ 	.short	0x0000


	//----- nvinfo : EIATTR_MAXREG_COUNT
	.align		4
        /*004c*/ 	.byte	0x03, 0x1b
        /*004e*/ 	.short	0x00ff


	//----- nvinfo : EIATTR_EXIT_INSTR_OFFSETS
	.align		4
        /*0050*/ 	.byte	0x04, 0x1c
        /*0052*/ 	.short	(.L_19 - .L_18)


	//   ....[0]....
.L_18:
        /*0054*/ 	.word	0x00000210


	//----- nvinfo : EIATTR_REQNTID
	.align		4
.L_19:
        /*0058*/ 	.byte	0x04, 0x10
        /*005a*/ 	.short	(.L_21 - .L_20)
.L_20:
        /*005c*/ 	.word	0x00000100
        /*0060*/ 	.word	0x00000001
        /*0064*/ 	.word	0x00000001


	//----- nvinfo : EIATTR_CBANK_PARAM_SIZE
	.align		4
.L_21:
        /*0068*/ 	.byte	0x03, 0x19
        /*006a*/ 	.short	0x001c


	//----- nvinfo : EIATTR_PARAM_CBANK
	.align		4
        /*006c*/ 	.byte	0x04, 0x0a
        /*006e*/ 	.short	(.L_23 - .L_22)
	.align		4
.L_22:
        /*0070*/ 	.word	index@(.nv.constant0.triton_poi_fused_add_convolution_7)
        /*0074*/ 	.short	0x0210
        /*0076*/ 	.short	0x001c


	//----- nvinfo : EIATTR_SW_WAR
	.align		4
.L_23:
        /*0078*/ 	.byte	0x04, 0x36
        /*007a*/ 	.short	(.L_25 - .L_24)
.L_24:
        /*007c*/ 	.word	0x00000008
.L_25:


//--------------------- .nv.callgraph             --------------------------
	.section	.nv.callgraph,"",@"SHT_CUDA_CALLGRAPH"
	.align	4
	.sectionentsize	8
	.align		4
        /*0000*/ 	.word	0x00000000
	.align		4
        /*0004*/ 	.word	0xffffffff
	.align		4
        /*0008*/ 	.word	0x00000000
	.align		4
        /*000c*/ 	.word	0xfffffffe
	.align		4
        /*0010*/ 	.word	0x00000000
	.align		4
        /*0014*/ 	.word	0xfffffffd
	.align		4
        /*0018*/ 	.word	0x00000000
	.align		4
        /*001c*/ 	.word	0xfffffffc


//--------------------- .text.triton_poi_fused_add_convolution_7 --------------------------
	.section	.text.triton_poi_fused_add_convolution_7,"ax",@progbits
	.align	128
        .global         triton_poi_fused_add_convolution_7
        .type           triton_poi_fused_add_convolution_7,@function
        .size           triton_poi_fused_add_convolution_7,(.L_x_1 - triton_poi_fused_add_convolution_7)
        .other          triton_poi_fused_add_convolution_7,@"STO_CUDA_ENTRY STV_DEFAULT"
triton_poi_fused_add_convolution_7:
.text.triton_poi_fused_add_convolution_7:
[----:B------:R-:W-:Y:S01]  /*0000*/  LDC R1, c[0x0][0x28] ;  /* 0x00000a00ff017b82 */ /* 0x000fe20000000800 */
[----:B------:R-:W1:Y:S07]  /*0010*/  S2R R0, SR_TID.X ;  /* 0x0000000000007919 */ /* 0x000e6e0000002100 */
[----:B------:R-:W2:Y:S01]  /*0020*/  LDC.64 R6, c[0x0][0x220] ;  /* 0x00008800ff067b82 */ /* 0x000ea20000000a00 */
[----:B------:R-:W-:Y:S01]  /*0030*/  ULDC.64 UR4, c[0x0][0x208] ;  /* 0x0000820000047ab9 */ /* 0x000fe20000000a00 */
[----:B------:R-:W3:Y:S01]  /*0040*/  S2R R9, SR_CTAID.X ;  /* 0x0000000000097919 */ /* 0x000ee20000002500 */
[----:B-1----:R-:W-:Y:S01]  /*0050*/  IMAD.SHL.U32 R0, R0, 0x2, RZ ;  /* 0x0000000200007824 */ /* 0x002fe200078e00ff */
[----:B---3--:R-:W-:-:S04]  /*0060*/  SHF.R.S32.HI R2, RZ, 0x16, R9 ;  /* 0x00000016ff027819 */ /* 0x008fc80000011409 */
[----:B------:R-:W-:Y:S02]  /*0070*/  LOP3.LUT R0, R0, 0x1fe, RZ, 0xc0, !PT ;  /* 0x000001fe00007812 */ /* 0x000fe400078ec0ff */
[----:B------:R-:W-:-:S03]  /*0080*/  SGXT R2, R2, 0x1 ;  /* 0x000000010202781a */ /* 0x000fc60000000200 */
[----:B------:R-:W-:-:S04]  /*0090*/  IMAD R9, R9, 0x200, R0 ;  /* 0x0000020009097824 */ /* 0x000fc800078e0200 */
[----:B--2---:R-:W-:Y:S01]  /*00a0*/  IMAD.WIDE R6, R9, 0x4, R6 ;  /* 0x0000000409067825 */ /* 0x004fe200078e0206 */
[----:B------:R-:W-:-:S04]  /*00b0*/  LEA.HI R2, R2, R9, RZ, 0x12 ;  /* 0x0000000902027211 */ /* 0x000fc800078f90ff */
[----:B------:R-:W-:Y:S01]  /*00c0*/  SHF.R.S32.HI R0, RZ, 0x12, R2 ;  /* 0x00000012ff007819 */ /* 0x000fe20000011402 */
[----:B------:R-:W2:Y:S03]  /*00d0*/  LDG.E.64 R6, desc[UR4][R6.64] ;  /* 0x0000000406067981 */ /* 0x000ea6000c1e1b00 */
[----:B------:R-:W-:-:S04]  /*00e0*/  SHF.R.S32.HI R2, RZ, 0xf, R0 ;  /* 0x0000000fff027819 */ /* 0x000fc80000011400 */
[----:B------:R-:W-:-:S04]  /*00f0*/  LOP3.LUT R3, R2, 0xffff, RZ, 0xc0, !PT ;  /* 0x0000ffff02037812 */ /* 0x000fc800078ec0ff */
[----:B------:R-:W-:Y:S02]  /*0100*/  LEA.HI R4, R3, R0, RZ, 0x15 ;  /* 0x0000000003047211 */ /* 0x000fe400078fa8ff */
[----:B------:R-:W1:Y:S02]  /*0110*/  LDC.64 R2, c[0x0][0x210] ;  /* 0x00008400ff027b82 */ /* 0x000e640000000a00 */
[----:B------:R-:W-:-:S05]  /*0120*/  LOP3.LUT R8, R4, 0xffe0, RZ, 0xc0, !PT ;  /* 0x0000ffe004087812 */ /* 0x000fca00078ec0ff */
[----:B------:R-:W-:Y:S01]  /*0130*/  IMAD.MOV R8, RZ, RZ, -R8 ;  /* 0x000000ffff087224 */ /* 0x000fe200078e0a08 */
[----:B------:R-:W3:Y:S04]  /*0140*/  LDC.64 R4, c[0x0][0x218] ;  /* 0x00008600ff047b82 */ /* 0x000ee80000000a00 */
[----:B------:R-:W-:-:S05]  /*0150*/  PRMT R11, R8, 0x7710, RZ ;  /* 0x00007710080b7816 */ /* 0x000fca00000000ff */
[----:B------:R-:W-:-:S05]  /*0160*/  IMAD.IADD R0, R0, 0x1, R11 ;  /* 0x0000000100007824 */ /* 0x000fca00078e020b */
[----:B------:R-:W-:Y:S01]  /*0170*/  PRMT R11, R0, 0x9910, RZ ;  /* 0x00009910000b7816 */ /* 0x000fe200000000ff */
[----:B-1----:R-:W-:-:S05]  /*0180*/  IMAD.WIDE R2, R9, 0x4, R2 ;  /* 0x0000000409027825 */ /* 0x002fca00078e0202 */
[----:B------:R-:W4:Y:S01]  /*0190*/  LDG.E.64 R8, desc[UR4][R2.64] ;  /* 0x0000000402087981 */ /* 0x000f22000c1e1b00 */
[----:B---3--:R-:W-:-:S06]  /*01a0*/  IMAD.WIDE R4, R11, 0x4, R4 ;  /* 0x000000040b047825 */ /* 0x008fcc00078e0204 */
[----:B------:R-:W4:Y:S02]  /*01b0*/  LDG.E.EL R4, desc[UR4][R4.64] ;  /* 0x0000000404047981 */ /* 0x000f24000c2e1900 */
[--C-:B----4-:R-:W-:Y:S01]  /*01c0*/  FADD R11, R8, R4.reuse ;  /* 0x00000004080b7221 */ /* 0x110fe20000000000 */
[----:B------:R-:W-:-:S03]  /*01d0*/  FADD R0, R9, R4 ;  /* 0x0000000409007221 */ /* 0x000fc60000000000 */
[----:B--2---:R-:W-:Y:S01]  /*01e0*/  FADD R8, R6, R11 ;  /* 0x0000000b06087221 */ /* 0x004fe20000000000 */
[----:B------:R-:W-:-:S05]  /*01f0*/  FADD R9, R7, R0 ;  /* 0x0000000007097221 */ /* 0x000fca0000000000 */
[----:B------:R-:W-:Y:S01]  /*0200*/  STG.E.64 desc[UR4][R2.64], R8 ;  /* 0x0000000802007986 */ /* 0x000fe2000c101b04 */
[----:B------:R-:W-:Y:S05]  /*0210*/  EXIT ;  /* 0x000000000000794d */ /* 0x000fea0003800000 */
.L_x_0:
[----:B------:R-:W-:-:S00]  /*0220*/  BRA `(.L_x_0) ;  /* 0xfffffffc00fc7947 */ /* 0x000fc0000383ffff */
[----:B------:R-:W-:-:S00]  /*0230*/  NOP ;  /* 0x0000000000007918 */ /* 0x000fc00000000000 */
        /* <DEDUP_REMOVED lines=12> */
.L_x_1:


//--------------------- .nv.constant0.triton_poi_fused_add_convolution_7 --------------------------
	.section	.nv.constant0.triton_poi_fused_add_convolution_7,"a",@progbits
	.sectionflags	@""
	.align	4
.nv.constant0.triton_poi_fused_add_convolution_7:
	.zero		556
